//
// Generated by NVIDIA NVVM Compiler
//
// Compiler Build ID: CL-36424714
// Cuda compilation tools, release 13.0, V13.0.88
// Based on NVVM 20.0.0
//

.version 9.0
.target sm_100
.address_size 64

	// .globl	_Z15updatePositionsP4Ballidd
.global .align 4 .b8 precalc_xorwow_matrix[102400];
.global .align 4 .b8 precalc_xorwow_offset_matrix[102400];
.global .align 4 .b8 mrg32k3aM1[2304];
.global .align 4 .b8 mrg32k3aM2[2304];
.global .align 4 .b8 mrg32k3aM1SubSeq[2016];
.global .align 4 .b8 mrg32k3aM2SubSeq[2016];
.global .align 4 .b8 mrg32k3aM1Seq[2304];
.global .align 4 .b8 mrg32k3aM2Seq[2304];
.const .align 8 .b8 __cr_lgamma_table[72];

.visible .entry _Z15updatePositionsP4Ballidd(
	.param .u64 .ptr .align 1 _Z15updatePositionsP4Ballidd_param_0,
	.param .u32 _Z15updatePositionsP4Ballidd_param_1,
	.param .f64 _Z15updatePositionsP4Ballidd_param_2,
	.param .f64 _Z15updatePositionsP4Ballidd_param_3
)
{
	.reg .pred 	%p<2>;
	.reg .b32 	%r<6>;
	.reg .b64 	%rd<5>;
	.reg .b64 	%fd<8>;

	ld.param.u64 	%rd1, [_Z15updatePositionsP4Ballidd_param_0];
	ld.param.u32 	%r2, [_Z15updatePositionsP4Ballidd_param_1];
	ld.param.f64 	%fd1, [_Z15updatePositionsP4Ballidd_param_2];
	ld.param.f64 	%fd2, [_Z15updatePositionsP4Ballidd_param_3];
	mov.u32 	%r3, %ctaid.x;
	mov.u32 	%r4, %ntid.x;
	mov.u32 	%r5, %tid.x;
	mad.lo.s32 	%r1, %r3, %r4, %r5;
	setp.ge.s32 	%p1, %r1, %r2;
	@%p1 bra 	$L__BB0_2;
	cvta.to.global.u64 	%rd2, %rd1;
	mul.wide.s32 	%rd3, %r1, 32;
	add.s64 	%rd4, %rd2, %rd3;
	ld.global.f64 	%fd3, [%rd4+8];
	ld.global.f64 	%fd4, [%rd4];
	fma.rn.f64 	%fd5, %fd1, %fd3, %fd4;
	st.global.f64 	[%rd4], %fd5;
	mul.f64 	%fd6, %fd1, %fd2;
	sub.f64 	%fd7, %fd3, %fd6;
	st.global.f64 	[%rd4+8], %fd7;
$L__BB0_2:
	ret;

}
	// .globl	_Z15bounceOffGroundP4Balli
.visible .entry _Z15bounceOffGroundP4Balli(
	.param .u64 .ptr .align 1 _Z15bounceOffGroundP4Balli_param_0,
	.param .u32 _Z15bounceOffGroundP4Balli_param_1
)
{
	.reg .pred 	%p<3>;
	.reg .b32 	%r<6>;
	.reg .b64 	%rd<5>;
	.reg .b64 	%fd<5>;

	ld.param.u64 	%rd2, [_Z15bounceOffGroundP4Balli_param_0];
	ld.param.u32 	%r2, [_Z15bounceOffGroundP4Balli_param_1];
	mov.u32 	%r3, %ctaid.x;
	mov.u32 	%r4, %ntid.x;
	mov.u32 	%r5, %tid.x;
	mad.lo.s32 	%r1, %r3, %r4, %r5;
	setp.ge.s32 	%p1, %r1, %r2;
	@%p1 bra 	$L__BB1_3;
	cvta.to.global.u64 	%rd3, %rd2;
	mul.wide.s32 	%rd4, %r1, 32;
	add.s64 	%rd1, %rd3, %rd4;
	ld.global.f64 	%fd2, [%rd1];
	ld.global.f64 	%fd1, [%rd1+24];
	setp.geu.f64 	%p2, %fd2, %fd1;
	@%p2 bra 	$L__BB1_3;
	st.global.f64 	[%rd1], %fd1;
	ld.global.f64 	%fd3, [%rd1+8];
	abs.f64 	%fd4, %fd3;
	st.global.f64 	[%rd1+8], %fd4;
$L__BB1_3:
	ret;

}


// ===== COMPILED SASS (sm_100) =====

	.target	sm_100

	.elftype	@"ET_EXEC"


//--------------------- .note.nv.tkinfo           --------------------------
	.section	.note.nv.tkinfo,"",@"SHT_NOTE"
	.sectionflags	@"SHF_NOTE_NV_TKINFO"
	.tkinfo
        /*0018*/ 	.word	0x00000002
        /*0030*/ 	.string	""
        /*0030*/ 	.string	"ptxas"
        /*0030*/ 	.string	"Cuda compilation tools, release 13.0, V13.0.88"
        /*0030*/ 	.string	"Build cuda_13.0.r13.0/compiler.36424714_0"
        /*0030*/ 	.string	"-arch sm_100 -m 64 "



//--------------------- .note.nv.cuinfo           --------------------------
	.section	.note.nv.cuinfo,"",@"SHT_NOTE"
	.sectionflags	@"SHF_NOTE_NV_CUINFO"
        /*0018*/ 	.short	0x0002
        /*001a*/ 	.short	0x0064
        /*001c*/ 	.short	0x0082
	.zero		2


//--------------------- .nv.info                  --------------------------
	.section	.nv.info,"",@"SHT_CUDA_INFO"
	.align	4


	//----- nvinfo : EIATTR_REGCOUNT
	.align		4
        /*0000*/ 	.byte	0x04, 0x2f
        /*0002*/ 	.short	(.L_10 - .L_9)
	.align		4
.L_9:
        /*0004*/ 	.word	index@(_Z15updatePositionsP4Ballidd)
        /*0008*/ 	.word	0x0000000e


	//----- nvinfo : EIATTR_FRAME_SIZE
	.align		4
.L_10:
        /*000c*/ 	.byte	0x04, 0x11
        /*000e*/ 	.short	(.L_12 - .L_11)
	.align		4
.L_11:
        /*0010*/ 	.word	index@(_Z15updatePositionsP4Ballidd)
        /*0014*/ 	.word	0x00000000


	//----- nvinfo : EIATTR_REGCOUNT
	.align		4
.L_12:
        /*0018*/ 	.byte	0x04, 0x2f
        /*001a*/ 	.short	(.L_14 - .L_13)
	.align		4
.L_13:
        /*001c*/ 	.word	index@(_Z15bounceOffGroundP4Balli)
        /*0020*/ 	.word	0x0000000a


	//----- nvinfo : EIATTR_FRAME_SIZE
	.align		4
.L_14:
        /*0024*/ 	.byte	0x04, 0x11
        /*0026*/ 	.short	(.L_16 - .L_15)
	.align		4
.L_15:
        /*0028*/ 	.word	index@(_Z15bounceOffGroundP4Balli)
        /*002c*/ 	.word	0x00000000


	//----- nvinfo : EIATTR_MIN_STACK_SIZE
	.align		4
.L_16:
        /*0030*/ 	.byte	0x04, 0x12
        /*0032*/ 	.short	(.L_18 - .L_17)
	.align		4
.L_17:
        /*0034*/ 	.word	index@(_Z15bounceOffGroundP4Balli)
        /*0038*/ 	.word	0x00000000


	//----- nvinfo : EIATTR_MIN_STACK_SIZE
	.align		4
.L_18:
        /*003c*/ 	.byte	0x04, 0x12
        /*003e*/ 	.short	(.L_20 - .L_19)
	.align		4
.L_19:
        /*0040*/ 	.word	index@(_Z15updatePositionsP4Ballidd)
        /*0044*/ 	.word	0x00000000
.L_20:


//--------------------- .nv.compat                --------------------------
	.section	.nv.compat,"",@"SHT_CUDA_COMPAT_INFO"
	.align	4
        /*0000*/ 	.byte	0x02, 0x09, 0x00, 0x00, 0x02, 0x02, 0x01, 0x00, 0x02, 0x05, 0x05, 0x00, 0x03, 0x07, 0x01, 0x01
        /*0010*/ 	.byte	0x02, 0x03, 0x00, 0x00, 0x02, 0x06, 0x01, 0x00, 0x04, 0x0b, 0x08, 0x00, 0x01, 0x00, 0x00, 0x00
        /*0020*/ 	.byte	0x00, 0x00, 0x00, 0x00


//--------------------- .nv.info._Z15bounceOffGroundP4Balli --------------------------
	.section	.nv.info._Z15bounceOffGroundP4Balli,"",@"SHT_CUDA_INFO"
	.sectionflags	@""
	.align	4


	//----- nvinfo : EIATTR_CUDA_API_VERSION
	.align		4
        /*0000*/ 	.byte	0x04, 0x37
        /*0002*/ 	.short	(.L_22 - .L_21)
.L_21:
        /*0004*/ 	.word	0x00000082


	//----- nvinfo : EIATTR_KPARAM_INFO
	.align		4
.L_22:
        /*0008*/ 	.byte	0x04, 0x17
        /*000a*/ 	.short	(.L_24 - .L_23)
.L_23:
        /*000c*/ 	.word	0x00000000
        /*0010*/ 	.short	0x0001
        /*0012*/ 	.short	0x0008
        /*0014*/ 	.byte	0x00, 0xf0, 0x11, 0x00


	//----- nvinfo : EIATTR_KPARAM_INFO
	.align		4
.L_24:
        /*0018*/ 	.byte	0x04, 0x17
        /*001a*/ 	.short	(.L_26 - .L_25)
.L_25:
        /*001c*/ 	.word	0x00000000
        /*0020*/ 	.short	0x0000
        /*0022*/ 	.short	0x0000
        /*0024*/ 	.byte	0x00, 0xf5, 0x21, 0x00


	//----- nvinfo : EIATTR_SPARSE_MMA_MASK
	.align		4
.L_26:
        /*0028*/ 	.byte	0x03, 0x50
        /*002a*/ 	.short	0x0000


	//----- nvinfo : EIATTR_MAXREG_COUNT
	.align		4
        /*002c*/ 	.byte	0x03, 0x1b
        /*002e*/ 	.short	0x00ff


	//----- nvinfo : EIATTR_MERCURY_ISA_VERSION
	.align		4
        /*0030*/ 	.byte	0x03, 0x5f
        /*0032*/ 	.short	0x0101


	//----- nvinfo : EIATTR_VRC_CTA_INIT_COUNT
	.align		4
        /*0034*/ 	.byte	0x02, 0x4a
	.zero		1
	.zero		1


	//----- nvinfo : EIATTR_EXIT_INSTR_OFFSETS
	.align		4
        /*0038*/ 	.byte	0x04, 0x1c
        /*003a*/ 	.short	(.L_28 - .L_27)


	//   ....[0]....
.L_27:
        /*003c*/ 	.word	0x00000070


	//   ....[1]....
        /*0040*/ 	.word	0x000000e0


	//   ....[2]....
        /*0044*/ 	.word	0x00000130


	//----- nvinfo : EIATTR_CBANK_PARAM_SIZE
	.align		4
.L_28:
        /*0048*/ 	.byte	0x03, 0x19
        /*004a*/ 	.short	0x000c


	//----- nvinfo : EIATTR_PARAM_CBANK
	.align		4
        /*004c*/ 	.byte	0x04, 0x0a
        /*004e*/ 	.short	(.L_30 - .L_29)
	.align		4
.L_29:
        /*0050*/ 	.word	index@(.nv.constant0._Z15bounceOffGroundP4Balli)
        /*0054*/ 	.short	0x0380
        /*0056*/ 	.short	0x000c


	//----- nvinfo : EIATTR_SW_WAR
	.align		4
.L_30:
        /*0058*/ 	.byte	0x04, 0x36
        /*005a*/ 	.short	(.L_32 - .L_31)
.L_31:
        /*005c*/ 	.word	0x00000008
.L_32:


//--------------------- .nv.info._Z15updatePositionsP4Ballidd --------------------------
	.section	.nv.info._Z15updatePositionsP4Ballidd,"",@"SHT_CUDA_INFO"
	.sectionflags	@""
	.align	4


	//----- nvinfo : EIATTR_CUDA_API_VERSION
	.align		4
        /*0000*/ 	.byte	0x04, 0x37
        /*0002*/ 	.short	(.L_34 - .L_33)
.L_33:
        /*0004*/ 	.word	0x00000082


	//----- nvinfo : EIATTR_KPARAM_INFO
	.align		4
.L_34:
        /*0008*/ 	.byte	0x04, 0x17
        /*000a*/ 	.short	(.L_36 - .L_35)
.L_35:
        /*000c*/ 	.word	0x00000000
        /*0010*/ 	.short	0x0003
        /*0012*/ 	.short	0x0018
        /*0014*/ 	.byte	0x00, 0xf0, 0x21, 0x00


	//----- nvinfo : EIATTR_KPARAM_INFO
	.align		4
.L_36:
        /*0018*/ 	.byte	0x04, 0x17
        /*001a*/ 	.short	(.L_38 - .L_37)
.L_37:
        /*001c*/ 	.word	0x00000000
        /*0020*/ 	.short	0x0002
        /*0022*/ 	.short	0x0010
        /*0024*/ 	.byte	0x00, 0xf0, 0x21, 0x00


	//----- nvinfo : EIATTR_KPARAM_INFO
	.align		4
.L_38:
        /*0028*/ 	.byte	0x04, 0x17
        /*002a*/ 	.short	(.L_40 - .L_39)
.L_39:
        /*002c*/ 	.word	0x00000000
        /*0030*/ 	.short	0x0001
        /*0032*/ 	.short	0x0008
        /*0034*/ 	.byte	0x00, 0xf0, 0x11, 0x00


	//----- nvinfo : EIATTR_KPARAM_INFO
	.align		4
.L_40:
        /*0038*/ 	.byte	0x04, 0x17
        /*003a*/ 	.short	(.L_42 - .L_41)
.L_41:
        /*003c*/ 	.word	0x00000000
        /*0040*/ 	.short	0x0000
        /*0042*/ 	.short	0x0000
        /*0044*/ 	.byte	0x00, 0xf5, 0x21, 0x00


	//----- nvinfo : EIATTR_SPARSE_MMA_MASK
	.align		4
.L_42:
        /*0048*/ 	.byte	0x03, 0x50
        /*004a*/ 	.short	0x0000


	//----- nvinfo : EIATTR_MAXREG_COUNT
	.align		4
        /*004c*/ 	.byte	0x03, 0x1b
        /*004e*/ 	.short	0x00ff


	//----- nvinfo : EIATTR_MERCURY_ISA_VERSION
	.align		4
        /*0050*/ 	.byte	0x03, 0x5f
        /*0052*/ 	.short	0x0101


	//----- nvinfo : EIATTR_VRC_CTA_INIT_COUNT
	.align		4
        /*0054*/ 	.byte	0x02, 0x4a
	.zero		1
	.zero		1


	//----- nvinfo : EIATTR_EXIT_INSTR_OFFSETS
	.align		4
        /*0058*/ 	.byte	0x04, 0x1c
        /*005a*/ 	.short	(.L_44 - .L_43)


	//   ....[0]....
.L_43:
        /*005c*/ 	.word	0x00000070


	//   ....[1]....
        /*0060*/ 	.word	0x00000130


	//----- nvinfo : EIATTR_CBANK_PARAM_SIZE
	.align		4
.L_44:
        /*0064*/ 	.byte	0x03, 0x19
        /*0066*/ 	.short	0x0020


	//----- nvinfo : EIATTR_PARAM_CBANK
	.align		4
        /*0068*/ 	.byte	0x04, 0x0a
        /*006a*/ 	.short	(.L_46 - .L_45)
	.align		4
.L_45:
        /*006c*/ 	.word	index@(.nv.constant0._Z15updatePositionsP4Ballidd)
        /*0070*/ 	.short	0x0380
        /*0072*/ 	.short	0x0020


	//----- nvinfo : EIATTR_SW_WAR
	.align		4
.L_46:
        /*0074*/ 	.byte	0x04, 0x36
        /*0076*/ 	.short	(.L_48 - .L_47)
.L_47:
        /*0078*/ 	.word	0x00000008
.L_48:


//--------------------- .nv.callgraph             --------------------------
	.section	.nv.callgraph,"",@"SHT_CUDA_CALLGRAPH"
	.align	4
	.sectionentsize	8
	.align		4
        /*0000*/ 	.word	0x00000000
	.align		4
        /*0004*/ 	.word	0xffffffff
	.align		4
        /*0008*/ 	.word	0x00000000
	.align		4
        /*000c*/ 	.word	0xfffffffe
	.align		4
        /*0010*/ 	.word	0x00000000
	.align		4
        /*0014*/ 	.word	0xfffffffd
	.align		4
        /*0018*/ 	.word	0x00000000
	.align		4
        /*001c*/ 	.word	0xfffffffc


//--------------------- .nv.constant4             --------------------------
	.section	.nv.constant4,"a",@progbits
	.align	8
	.align		8
.nv.constant4:
        /*0000*/ 	.dword	precalc_xorwow_matrix
	.align		8
        /*0008*/ 	.dword	precalc_xorwow_offset_matrix
	.align		8
        /*0010*/ 	.dword	mrg32k3aM1
	.align		8
        /*0018*/ 	.dword	mrg32k3aM2
	.align		8
        /*0020*/ 	.dword	mrg32k3aM1SubSeq
	.align		8
        /*0028*/ 	.dword	mrg32k3aM2SubSeq
	.align		8
        /*0030*/ 	.dword	mrg32k3aM1Seq
	.align		8
        /*0038*/ 	.dword	mrg32k3aM2Seq


//--------------------- .nv.constant3             --------------------------
	.section	.nv.constant3,"a",@progbits
	.align	8
.nv.constant3:
	.type		__cr_lgamma_table,@object
	.size		__cr_lgamma_table,(.L_8 - __cr_lgamma_table)
__cr_lgamma_table:
        /*0000*/ 	.byte	0x00, 0x00, 0x00, 0x00, 0x00, 0x00, 0x00, 0x00, 0x00, 0x00, 0x00, 0x00, 0x00, 0x00, 0x00, 0x00
        /*0010*/ 	.byte	0xef, 0x39, 0xfa, 0xfe, 0x42, 0x2e, 0xe6, 0x3f, 0x02, 0x20, 0x2a, 0xfa, 0x0b, 0xab, 0xfc, 0x3f
        /*0020*/ 	.byte	0xf9, 0x2c, 0x92, 0x7c, 0xa7, 0x6c, 0x09, 0x40, 0xc9, 0x79, 0x44, 0x3c, 0x64, 0x26, 0x13, 0x40
        /*0030*/ 	.byte	0xca, 0x01, 0xcf, 0x3a, 0x27, 0x51, 0x1a, 0x40, 0x30, 0xcc, 0x2d, 0xf3, 0xe1, 0x0c, 0x21, 0x40
        /*0040*/ 	.byte	0x0d, 0xb7, 0xfc, 0x82, 0x8e, 0x35, 0x25, 0x40
.L_8:


//--------------------- .text._Z15bounceOffGroundP4Balli --------------------------
	.section	.text._Z15bounceOffGroundP4Balli,"ax",@progbits
	.align	128
        .global         _Z15bounceOffGroundP4Balli
        .type           _Z15bounceOffGroundP4Balli,@function
        .size           _Z15bounceOffGroundP4Balli,(.L_x_2 - _Z15bounceOffGroundP4Balli)
        .other          _Z15bounceOffGroundP4Balli,@"STO_CUDA_ENTRY STV_DEFAULT"
_Z15bounceOffGroundP4Balli:
.text._Z15bounceOffGroundP4Balli:
[----:B------:R-:W-:Y:S01]  /*0000*/  LDC R1, c[0x0][0x37c] ;  /* 0x0000df00ff017b82 */ /* 0x000fe20000000800 */
[----:B------:R-:W0:Y:S07]  /*0010*/  S2R R0, SR_TID.X ;  /* 0x0000000000007919 */ /* 0x000e2e0000002100 */
[----:B------:R-:W0:Y:S01]  /*0020*/  S2UR UR4, SR_CTAID.X ;  /* 0x00000000000479c3 */ /* 0x000e220000002500 */
[----:B------:R-:W1:Y:S07]  /*0030*/  LDCU UR5, c[0x0][0x388] ;  /* 0x00007100ff0577ac */ /* 0x000e6e0008000800 */
[----:B------:R-:W0:Y:S02]  /*0040*/  LDC R5, c[0x0][0x360] ;  /* 0x0000d800ff057b82 */ /* 0x000e240000000800 */
[----:B0-----:R-:W-:-:S05]  /*0050*/  IMAD R5, R5, UR4, R0 ;  /* 0x0000000405057c24 */ /* 0x001fca000f8e0200 */
[----:B-1----:R-:W-:-:S13]  /*0060*/  ISETP.GE.AND P0, PT, R5, UR5, PT ;  /* 0x0000000505007c0c */ /* 0x002fda000bf06270 */
[----:B------:R-:W-:Y:S05]  /*0070*/  @P0 EXIT ;  /* 0x000000000000094d */ /* 0x000fea0003800000 */
[----:B------:R-:W0:Y:S01]  /*0080*/  LDC.64 R2, c[0x0][0x380] ;  /* 0x0000e000ff027b82 */ /* 0x000e220000000a00 */
[----:B------:R-:W1:Y:S01]  /*0090*/  LDCU.64 UR4, c[0x0][0x358] ;  /* 0x00006b00ff0477ac */ /* 0x000e620008000a00 */
[----:B0-----:R-:W-:-:S05]  /*00a0*/  IMAD.WIDE R2, R5, 0x20, R2 ;  /* 0x0000002005027825 */ /* 0x001fca00078e0202 */
[----:B-1----:R-:W2:Y:S04]  /*00b0*/  LDG.E.64 R4, desc[UR4][R2.64] ;  /* 0x0000000402047981 */ /* 0x002ea8000c1e1b00 */
[----:B------:R-:W2:Y:S02]  /*00c0*/  LDG.E.64 R6, desc[UR4][R2.64+0x18] ;  /* 0x0000180402067981 */ /* 0x000ea4000c1e1b00 */
[----:B--2---:R-:W-:-:S14]  /*00d0*/  DSETP.GEU.AND P0, PT, R4, R6, PT ;  /* 0x000000060400722a */ /* 0x004fdc0003f0e000 */
[----:B------:R-:W-:Y:S05]  /*00e0*/  @P0 EXIT ;  /* 0x000000000000094d */ /* 0x000fea0003800000 */
[----:B------:R-:W2:Y:S04]  /*00f0*/  LDG.E.64 R4, desc[UR4][R2.64+0x8] ;  /* 0x0000080402047981 */ /* 0x000ea8000c1e1b00 */
[----:B------:R-:W-:Y:S01]  /*0100*/  STG.E.64 desc[UR4][R2.64], R6 ;  /* 0x0000000602007986 */ /* 0x000fe2000c101b04 */
[----:B--2---:R-:W-:-:S07]  /*0110*/  DADD R4, -RZ, |R4| ;  /* 0x00000000ff047229 */ /* 0x004fce0000000504 */
[----:B------:R-:W-:Y:S01]  /*0120*/  STG.E.64 desc[UR4][R2.64+0x8], R4 ;  /* 0x0000080402007986 */ /* 0x000fe2000c101b04 */
[----:B------:R-:W-:Y:S05]  /*0130*/  EXIT ;  /* 0x000000000000794d */ /* 0x000fea0003800000 */
.L_x_0:
[----:B------:R-:W-:-:S00]  /*0140*/  BRA `(.L_x_0) ;  /* 0xfffffffc00fc7947 */ /* 0x000fc0000383ffff */
[----:B------:R-:W-:-:S00]  /*0150*/  NOP ;  /* 0x0000000000007918 */ /* 0x000fc00000000000 */
        /* <DEDUP_REMOVED lines=10> */
.L_x_2:


//--------------------- .text._Z15updatePositionsP4Ballidd --------------------------
	.section	.text._Z15updatePositionsP4Ballidd,"ax",@progbits
	.align	128
        .global         _Z15updatePositionsP4Ballidd
        .type           _Z15updatePositionsP4Ballidd,@function
        .size           _Z15updatePositionsP4Ballidd,(.L_x_3 - _Z15updatePositionsP4Ballidd)
        .other          _Z15updatePositionsP4Ballidd,@"STO_CUDA_ENTRY STV_DEFAULT"
_Z15updatePositionsP4Ballidd:
.text._Z15updatePositionsP4Ballidd:
        /* <DEDUP_REMOVED lines=9> */
[----:B------:R-:W1:Y:S07]  /*0090*/  LDCU.64 UR4, c[0x0][0x358] ;  /* 0x00006b00ff0477ac */ /* 0x000e6e0008000a00 */
[----:B------:R-:W2:Y:S08]  /*00a0*/  LDC.64 R8, c[0x0][0x390] ;  /* 0x0000e400ff087b82 */ /* 0x000eb00000000a00 */
[----:B------:R-:W3:Y:S01]  /*00b0*/  LDC.64 R10, c[0x0][0x398] ;  /* 0x0000e600ff0a7b82 */ /* 0x000ee20000000a00 */
[----:B0-----:R-:W-:-:S05]  /*00c0*/  IMAD.WIDE R2, R5, 0x20, R2 ;  /* 0x0000002005027825 */ /* 0x001fca00078e0202 */
[----:B-1----:R-:W2:Y:S04]  /*00d0*/  LDG.E.64 R4, desc[UR4][R2.64+0x8] ;  /* 0x0000080402047981 */ /* 0x002ea8000c1e1b00 */
[----:B------:R-:W2:Y:S02]  /*00e0*/  LDG.E.64 R6, desc[UR4][R2.64] ;  /* 0x0000000402067981 */ /* 0x000ea4000c1e1b00 */
[----:B--2---:R-:W-:Y:S02]  /*00f0*/  DFMA R6, R4, R8, R6 ;  /* 0x000000080406722b */ /* 0x004fe40000000006 */
[----:B---3--:R-:W-:-:S05]  /*0100*/  DFMA R4, -R8, R10, R4 ;  /* 0x0000000a0804722b */ /* 0x008fca0000000104 */
[----:B------:R-:W-:Y:S04]  /*0110*/  STG.E.64 desc[UR4][R2.64], R6 ;  /* 0x0000000602007986 */ /* 0x000fe8000c101b04 */
[----:B------:R-:W-:Y:S01]  /*0120*/  STG.E.64 desc[UR4][R2.64+0x8], R4 ;  /* 0x0000080402007986 */ /* 0x000fe2000c101b04 */
[----:B------:R-:W-:Y:S05]  /*0130*/  EXIT ;  /* 0x000000000000794d */ /* 0x000fea0003800000 */
.L_x_1:
        /* <DEDUP_REMOVED lines=12> */
.L_x_3:


//--------------------- .nv.global.init           --------------------------
	.section	.nv.global.init,"aw",@progbits
	.align	4
.nv.global.init:
	.type		mrg32k3aM1SubSeq,@object
	.size		mrg32k3aM1SubSeq,(mrg32k3aM2SubSeq - mrg32k3aM1SubSeq)
mrg32k3aM1SubSeq:
        /*0000*/ 	.byte	0x0b, 0xcc, 0xee, 0x04, 0x73, 0x29, 0x8b, 0x6f, 0xf6, 0x53, 0x03, 0xf6, 0x23, 0xf6, 0xea, 0xda
        /* <DEDUP_REMOVED lines=125> */
	.type		mrg32k3aM2SubSeq,@object
	.size		mrg32k3aM2SubSeq,(mrg32k3aM1 - mrg32k3aM2SubSeq)
mrg32k3aM2SubSeq:
        /* <DEDUP_REMOVED lines=126> */
	.type		mrg32k3aM1,@object
	.size		mrg32k3aM1,(mrg32k3aM1Seq - mrg32k3aM1)
mrg32k3aM1:
        /* <DEDUP_REMOVED lines=144> */
	.type		mrg32k3aM1Seq,@object
	.size		mrg32k3aM1Seq,(mrg32k3aM2 - mrg32k3aM1Seq)
mrg32k3aM1Seq:
        /* <DEDUP_REMOVED lines=144> */
	.type		mrg32k3aM2,@object
	.size		mrg32k3aM2,(mrg32k3aM2Seq - mrg32k3aM2)
mrg32k3aM2:
        /* <DEDUP_REMOVED lines=144> */
	.type		mrg32k3aM2Seq,@object
	.size		mrg32k3aM2Seq,(precalc_xorwow_matrix - mrg32k3aM2Seq)
mrg32k3aM2Seq:
        /* <DEDUP_REMOVED lines=144> */
	.type		precalc_xorwow_matrix,@object
	.size		precalc_xorwow_matrix,(precalc_xorwow_offset_matrix - precalc_xorwow_matrix)
precalc_xorwow_matrix:
        /* <DEDUP_REMOVED lines=6400> */
	.type		precalc_xorwow_offset_matrix,@object
	.size		precalc_xorwow_offset_matrix,(.L_1 - precalc_xorwow_offset_matrix)
precalc_xorwow_offset_matrix:
        /* <DEDUP_REMOVED lines=6400> */
.L_1:


//--------------------- .nv.shared.reserved.0     --------------------------
	.section	.nv.shared.reserved.0,"aw",@nobits
	.weak		__nv_reservedSMEM_offset_0_alias
	.size		__nv_reservedSMEM_offset_0_alias, 0, 64
	.other		__nv_reservedSMEM_offset_0_alias,@"STO_CUDA_RESERVED_SHARED STV_DEFAULT"
__nv_reservedSMEM_offset_0_alias:
	.zero		0
	.zero		64


//--------------------- .nv.constant0._Z15bounceOffGroundP4Balli --------------------------
	.section	.nv.constant0._Z15bounceOffGroundP4Balli,"a",@progbits
	.sectionflags	@""
	.align	4
.nv.constant0._Z15bounceOffGroundP4Balli:
	.zero		908


//--------------------- .nv.constant0._Z15updatePositionsP4Ballidd --------------------------
	.section	.nv.constant0._Z15updatePositionsP4Ballidd,"a",@progbits
	.sectionflags	@""
	.align	4
.nv.constant0._Z15updatePositionsP4Ballidd:
	.zero		928


//--------------------- SYMBOLS --------------------------

	.type		.nv.reservedSmem.offset0,@object
	.size		.nv.reservedSmem.offset0,0x4
